//
// Generated by NVIDIA NVVM Compiler
//
// Compiler Build ID: CL-36424714
// Cuda compilation tools, release 13.0, V13.0.88
// Based on NVVM 20.0.0
//

.version 9.0
.target sm_100
.address_size 64

	// .globl	_Z30floyd_warshall_parallel_kernelPiii

.visible .entry _Z30floyd_warshall_parallel_kernelPiii(
	.param .u64 .ptr .align 1 _Z30floyd_warshall_parallel_kernelPiii_param_0,
	.param .u32 _Z30floyd_warshall_parallel_kernelPiii_param_1,
	.param .u32 _Z30floyd_warshall_parallel_kernelPiii_param_2
)
{
	.reg .pred 	%p<3>;
	.reg .b32 	%r<19>;
	.reg .b64 	%rd<9>;

	ld.param.u64 	%rd2, [_Z30floyd_warshall_parallel_kernelPiii_param_0];
	ld.param.u32 	%r3, [_Z30floyd_warshall_parallel_kernelPiii_param_1];
	ld.param.u32 	%r4, [_Z30floyd_warshall_parallel_kernelPiii_param_2];
	mov.u32 	%r5, %ctaid.y;
	mov.u32 	%r6, %nctaid.x;
	mov.u32 	%r7, %ctaid.x;
	mad.lo.s32 	%r8, %r5, %r6, %r7;
	mov.u32 	%r9, %ntid.x;
	mov.u32 	%r10, %tid.x;
	mad.lo.s32 	%r1, %r8, %r9, %r10;
	mul.lo.s32 	%r11, %r3, %r3;
	setp.ge.s32 	%p1, %r1, %r11;
	@%p1 bra 	$L__BB0_3;
	cvta.to.global.u64 	%rd3, %rd2;
	rem.s32 	%r12, %r1, %r3;
	mul.wide.s32 	%rd4, %r1, 4;
	add.s64 	%rd1, %rd3, %rd4;
	ld.global.u32 	%r13, [%rd1];
	add.s32 	%r14, %r4, %r1;
	sub.s32 	%r15, %r14, %r12;
	mul.wide.s32 	%rd5, %r15, 4;
	add.s64 	%rd6, %rd3, %rd5;
	ld.global.u32 	%r16, [%rd6];
	mad.lo.s32 	%r17, %r4, %r3, %r12;
	mul.wide.s32 	%rd7, %r17, 4;
	add.s64 	%rd8, %rd3, %rd7;
	ld.global.u32 	%r18, [%rd8];
	add.s32 	%r2, %r18, %r16;
	setp.le.s32 	%p2, %r13, %r2;
	@%p2 bra 	$L__BB0_3;
	st.global.u32 	[%rd1], %r2;
$L__BB0_3:
	ret;

}


// ===== COMPILED SASS (sm_100) =====

	.target	sm_100

	.elftype	@"ET_EXEC"


//--------------------- .note.nv.tkinfo           --------------------------
	.section	.note.nv.tkinfo,"",@"SHT_NOTE"
	.sectionflags	@"SHF_NOTE_NV_TKINFO"
	.tkinfo
        /*0018*/ 	.word	0x00000002
        /*0030*/ 	.string	""
        /*0030*/ 	.string	"ptxas"
        /*0030*/ 	.string	"Cuda compilation tools, release 13.0, V13.0.88"
        /*0030*/ 	.string	"Build cuda_13.0.r13.0/compiler.36424714_0"
        /*0030*/ 	.string	"-arch sm_100 -m 64 "



//--------------------- .note.nv.cuinfo           --------------------------
	.section	.note.nv.cuinfo,"",@"SHT_NOTE"
	.sectionflags	@"SHF_NOTE_NV_CUINFO"
        /*0018*/ 	.short	0x0002
        /*001a*/ 	.short	0x0064
        /*001c*/ 	.short	0x0082
	.zero		2


//--------------------- .nv.info                  --------------------------
	.section	.nv.info,"",@"SHT_CUDA_INFO"
	.align	4


	//----- nvinfo : EIATTR_REGCOUNT
	.align		4
        /*0000*/ 	.byte	0x04, 0x2f
        /*0002*/ 	.short	(.L_1 - .L_0)
	.align		4
.L_0:
        /*0004*/ 	.word	index@(_Z30floyd_warshall_parallel_kernelPiii)
        /*0008*/ 	.word	0x0000000e


	//----- nvinfo : EIATTR_FRAME_SIZE
	.align		4
.L_1:
        /*000c*/ 	.byte	0x04, 0x11
        /*000e*/ 	.short	(.L_3 - .L_2)
	.align		4
.L_2:
        /*0010*/ 	.word	index@(_Z30floyd_warshall_parallel_kernelPiii)
        /*0014*/ 	.word	0x00000000


	//----- nvinfo : EIATTR_MIN_STACK_SIZE
	.align		4
.L_3:
        /*0018*/ 	.byte	0x04, 0x12
        /*001a*/ 	.short	(.L_5 - .L_4)
	.align		4
.L_4:
        /*001c*/ 	.word	index@(_Z30floyd_warshall_parallel_kernelPiii)
        /*0020*/ 	.word	0x00000000
.L_5:


//--------------------- .nv.compat                --------------------------
	.section	.nv.compat,"",@"SHT_CUDA_COMPAT_INFO"
	.align	4
        /*0000*/ 	.byte	0x02, 0x09, 0x00, 0x00, 0x02, 0x02, 0x01, 0x00, 0x02, 0x05, 0x05, 0x00, 0x03, 0x07, 0x01, 0x01
        /*0010*/ 	.byte	0x02, 0x03, 0x00, 0x00, 0x02, 0x06, 0x01, 0x00, 0x04, 0x0b, 0x08, 0x00, 0x09, 0x00, 0x00, 0x00
        /*0020*/ 	.byte	0x00, 0x00, 0x00, 0x00


//--------------------- .nv.info._Z30floyd_warshall_parallel_kernelPiii --------------------------
	.section	.nv.info._Z30floyd_warshall_parallel_kernelPiii,"",@"SHT_CUDA_INFO"
	.sectionflags	@""
	.align	4


	//----- nvinfo : EIATTR_CUDA_API_VERSION
	.align		4
        /*0000*/ 	.byte	0x04, 0x37
        /*0002*/ 	.short	(.L_7 - .L_6)
.L_6:
        /*0004*/ 	.word	0x00000082


	//----- nvinfo : EIATTR_KPARAM_INFO
	.align		4
.L_7:
        /*0008*/ 	.byte	0x04, 0x17
        /*000a*/ 	.short	(.L_9 - .L_8)
.L_8:
        /*000c*/ 	.word	0x00000000
        /*0010*/ 	.short	0x0002
        /*0012*/ 	.short	0x000c
        /*0014*/ 	.byte	0x00, 0xf0, 0x11, 0x00


	//----- nvinfo : EIATTR_KPARAM_INFO
	.align		4
.L_9:
        /*0018*/ 	.byte	0x04, 0x17
        /*001a*/ 	.short	(.L_11 - .L_10)
.L_10:
        /*001c*/ 	.word	0x00000000
        /*0020*/ 	.short	0x0001
        /*0022*/ 	.short	0x0008
        /*0024*/ 	.byte	0x00, 0xf0, 0x11, 0x00


	//----- nvinfo : EIATTR_KPARAM_INFO
	.align		4
.L_11:
        /*0028*/ 	.byte	0x04, 0x17
        /*002a*/ 	.short	(.L_13 - .L_12)
.L_12:
        /*002c*/ 	.word	0x00000000
        /*0030*/ 	.short	0x0000
        /*0032*/ 	.short	0x0000
        /*0034*/ 	.byte	0x00, 0xf5, 0x21, 0x00


	//----- nvinfo : EIATTR_SPARSE_MMA_MASK
	.align		4
.L_13:
        /*0038*/ 	.byte	0x03, 0x50
        /*003a*/ 	.short	0x0000


	//----- nvinfo : EIATTR_MAXREG_COUNT
	.align		4
        /*003c*/ 	.byte	0x03, 0x1b
        /*003e*/ 	.short	0x00ff


	//----- nvinfo : EIATTR_MERCURY_ISA_VERSION
	.align		4
        /*0040*/ 	.byte	0x03, 0x5f
        /*0042*/ 	.short	0x0101


	//----- nvinfo : EIATTR_VRC_CTA_INIT_COUNT
	.align		4
        /*0044*/ 	.byte	0x02, 0x4a
	.zero		1
	.zero		1


	//----- nvinfo : EIATTR_EXIT_INSTR_OFFSETS
	.align		4
        /*0048*/ 	.byte	0x04, 0x1c
        /*004a*/ 	.short	(.L_15 - .L_14)


	//   ....[0]....
.L_14:
        /*004c*/ 	.word	0x000000b0


	//   ....[1]....
        /*0050*/ 	.word	0x000002e0


	//   ....[2]....
        /*0054*/ 	.word	0x00000300


	//----- nvinfo : EIATTR_CBANK_PARAM_SIZE
	.align		4
.L_15:
        /*0058*/ 	.byte	0x03, 0x19
        /*005a*/ 	.short	0x0010


	//----- nvinfo : EIATTR_PARAM_CBANK
	.align		4
        /*005c*/ 	.byte	0x04, 0x0a
        /*005e*/ 	.short	(.L_17 - .L_16)
	.align		4
.L_16:
        /*0060*/ 	.word	index@(.nv.constant0._Z30floyd_warshall_parallel_kernelPiii)
        /*0064*/ 	.short	0x0380
        /*0066*/ 	.short	0x0010


	//----- nvinfo : EIATTR_SW_WAR
	.align		4
.L_17:
        /*0068*/ 	.byte	0x04, 0x36
        /*006a*/ 	.short	(.L_19 - .L_18)
.L_18:
        /*006c*/ 	.word	0x00000008
.L_19:


//--------------------- .nv.callgraph             --------------------------
	.section	.nv.callgraph,"",@"SHT_CUDA_CALLGRAPH"
	.align	4
	.sectionentsize	8
	.align		4
        /*0000*/ 	.word	0x00000000
	.align		4
        /*0004*/ 	.word	0xffffffff
	.align		4
        /*0008*/ 	.word	0x00000000
	.align		4
        /*000c*/ 	.word	0xfffffffe
	.align		4
        /*0010*/ 	.word	0x00000000
	.align		4
        /*0014*/ 	.word	0xfffffffd
	.align		4
        /*0018*/ 	.word	0x00000000
	.align		4
        /*001c*/ 	.word	0xfffffffc


//--------------------- .text._Z30floyd_warshall_parallel_kernelPiii --------------------------
	.section	.text._Z30floyd_warshall_parallel_kernelPiii,"ax",@progbits
	.align	128
        .global         _Z30floyd_warshall_parallel_kernelPiii
        .type           _Z30floyd_warshall_parallel_kernelPiii,@function
        .size           _Z30floyd_warshall_parallel_kernelPiii,(.L_x_1 - _Z30floyd_warshall_parallel_kernelPiii)
        .other          _Z30floyd_warshall_parallel_kernelPiii,@"STO_CUDA_ENTRY STV_DEFAULT"
_Z30floyd_warshall_parallel_kernelPiii:
.text._Z30floyd_warshall_parallel_kernelPiii:
[----:B------:R-:W-:Y:S01]  /*0000*/  LDC R1, c[0x0][0x37c] ;  /* 0x0000df00ff017b82 */ /* 0x000fe20000000800 */
[----:B------:R-:W0:Y:S07]  /*0010*/  S2R R2, SR_TID.X ;  /* 0x0000000000027919 */ /* 0x000e2e0000002100 */
[----:B------:R-:W-:Y:S01]  /*0020*/  S2UR UR4, SR_CTAID.Y ;  /* 0x00000000000479c3 */ /* 0x000fe20000002600 */
[----:B------:R-:W1:Y:S07]  /*0030*/  LDCU UR5, c[0x0][0x370] ;  /* 0x00006e00ff0577ac */ /* 0x000e6e0008000800 */
[----:B------:R-:W1:Y:S08]  /*0040*/  S2UR UR6, SR_CTAID.X ;  /* 0x00000000000679c3 */ /* 0x000e700000002500 */
[----:B------:R-:W2:Y:S08]  /*0050*/  LDC R7, c[0x0][0x388] ;  /* 0x0000e200ff077b82 */ /* 0x000eb00000000800 */
[----:B------:R-:W0:Y:S01]  /*0060*/  LDC R9, c[0x0][0x360] ;  /* 0x0000d800ff097b82 */ /* 0x000e220000000800 */
[----:B-1----:R-:W-:Y:S01]  /*0070*/  UIMAD UR4, UR4, UR5, UR6 ;  /* 0x00000005040472a4 */ /* 0x002fe2000f8e0206 */
[----:B--2---:R-:W-:-:S05]  /*0080*/  IMAD R0, R7, R7, RZ ;  /* 0x0000000707007224 */ /* 0x004fca00078e02ff */
[----:B0-----:R-:W-:-:S05]  /*0090*/  IMAD R9, R9, UR4, R2 ;  /* 0x0000000409097c24 */ /* 0x001fca000f8e0202 */
[----:B------:R-:W-:-:S13]  /*00a0*/  ISETP.GE.AND P0, PT, R9, R0, PT ;  /* 0x000000000900720c */ /* 0x000fda0003f06270 */
[----:B------:R-:W-:Y:S05]  /*00b0*/  @P0 EXIT ;  /* 0x000000000000094d */ /* 0x000fea0003800000 */
[----:B------:R-:W-:Y:S01]  /*00c0*/  IABS R5, R7 ;  /* 0x0000000700057213 */ /* 0x000fe20000000000 */
[----:B------:R-:W0:Y:S01]  /*00d0*/  LDCU UR6, c[0x0][0x38c] ;  /* 0x00007180ff0677ac */ /* 0x000e220008000800 */
[----:B------:R-:W-:Y:S02]  /*00e0*/  ISETP.GE.AND P2, PT, R9, RZ, PT ;  /* 0x000000ff0900720c */ /* 0x000fe40003f46270 */
[----:B------:R-:W1:Y:S01]  /*00f0*/  I2F.RP R0, R5 ;  /* 0x0000000500007306 */ /* 0x000e620000209400 */
[----:B------:R-:W2:Y:S07]  /*0100*/  LDCU.64 UR4, c[0x0][0x358] ;  /* 0x00006b00ff0477ac */ /* 0x000eae0008000a00 */
[----:B-1----:R-:W1:Y:S02]  /*0110*/  MUFU.RCP R0, R0 ;  /* 0x0000000000007308 */ /* 0x002e640000001000 */
[----:B-1----:R-:W-:-:S06]  /*0120*/  VIADD R2, R0, 0xffffffe ;  /* 0x0ffffffe00027836 */ /* 0x002fcc0000000000 */
[----:B------:R1:W3:Y:S02]  /*0130*/  F2I.FTZ.U32.TRUNC.NTZ R3, R2 ;  /* 0x0000000200037305 */ /* 0x0002e4000021f000 */
[----:B-1----:R-:W-:Y:S02]  /*0140*/  HFMA2 R2, -RZ, RZ, 0, 0 ;  /* 0x00000000ff027431 */ /* 0x002fe400000001ff */
[----:B---3--:R-:W-:-:S04]  /*0150*/  IMAD.MOV R4, RZ, RZ, -R3 ;  /* 0x000000ffff047224 */ /* 0x008fc800078e0a03 */
[----:B------:R-:W-:Y:S01]  /*0160*/  IMAD R11, R4, R5, RZ ;  /* 0x00000005040b7224 */ /* 0x000fe200078e02ff */
[----:B------:R-:W-:-:S03]  /*0170*/  IABS R4, R9 ;  /* 0x0000000900047213 */ /* 0x000fc60000000000 */
[----:B------:R-:W-:-:S06]  /*0180*/  IMAD.HI.U32 R3, R3, R11, R2 ;  /* 0x0000000b03037227 */ /* 0x000fcc00078e0002 */
[----:B------:R-:W-:-:S04]  /*0190*/  IMAD.HI.U32 R3, R3, R4, RZ ;  /* 0x0000000403037227 */ /* 0x000fc800078e00ff */
[----:B------:R-:W-:-:S04]  /*01a0*/  IMAD.MOV R3, RZ, RZ, -R3 ;  /* 0x000000ffff037224 */ /* 0x000fc800078e0a03 */
[C---:B------:R-:W-:Y:S02]  /*01b0*/  IMAD R0, R5.reuse, R3, R4 ;  /* 0x0000000305007224 */ /* 0x040fe400078e0204 */
[----:B------:R-:W1:Y:S03]  /*01c0*/  LDC.64 R2, c[0x0][0x380] ;  /* 0x0000e000ff027b82 */ /* 0x000e660000000a00 */
[----:B------:R-:W-:-:S13]  /*01d0*/  ISETP.GT.U32.AND P0, PT, R5, R0, PT ;  /* 0x000000000500720c */ /* 0x000fda0003f04070 */
[----:B------:R-:W-:Y:S02]  /*01e0*/  @!P0 IADD3 R0, PT, PT, R0, -R5, RZ ;  /* 0x8000000500008210 */ /* 0x000fe40007ffe0ff */
[----:B------:R-:W-:Y:S02]  /*01f0*/  ISETP.NE.AND P0, PT, R7, RZ, PT ;  /* 0x000000ff0700720c */ /* 0x000fe40003f05270 */
[----:B------:R-:W-:-:S13]  /*0200*/  ISETP.GT.U32.AND P1, PT, R5, R0, PT ;  /* 0x000000000500720c */ /* 0x000fda0003f24070 */
[----:B------:R-:W-:-:S05]  /*0210*/  @!P1 IMAD.IADD R0, R0, 0x1, -R5 ;  /* 0x0000000100009824 */ /* 0x000fca00078e0a05 */
[----:B------:R-:W-:Y:S02]  /*0220*/  @!P2 IADD3 R0, PT, PT, -R0, RZ, RZ ;  /* 0x000000ff0000a210 */ /* 0x000fe40007ffe1ff */
[----:B------:R-:W-:-:S04]  /*0230*/  @!P0 LOP3.LUT R0, RZ, R7, RZ, 0x33, !PT ;  /* 0x00000007ff008212 */ /* 0x000fc800078e33ff */
[----:B0-----:R-:W-:Y:S01]  /*0240*/  IADD3 R5, PT, PT, -R0, UR6, R9 ;  /* 0x0000000600057c10 */ /* 0x001fe2000fffe109 */
[----:B------:R-:W-:-:S04]  /*0250*/  IMAD R7, R7, UR6, R0 ;  /* 0x0000000607077c24 */ /* 0x000fc8000f8e0200 */
[----:B-1----:R-:W-:-:S04]  /*0260*/  IMAD.WIDE R4, R5, 0x4, R2 ;  /* 0x0000000405047825 */ /* 0x002fc800078e0202 */
[--C-:B------:R-:W-:Y:S02]  /*0270*/  IMAD.WIDE R6, R7, 0x4, R2.reuse ;  /* 0x0000000407067825 */ /* 0x100fe400078e0202 */
[----:B--2---:R-:W2:Y:S02]  /*0280*/  LDG.E R4, desc[UR4][R4.64] ;  /* 0x0000000404047981 */ /* 0x004ea4000c1e1900 */
[----:B------:R-:W-:Y:S02]  /*0290*/  IMAD.WIDE R2, R9, 0x4, R2 ;  /* 0x0000000409027825 */ /* 0x000fe400078e0202 */
[----:B------:R-:W2:Y:S04]  /*02a0*/  LDG.E R7, desc[UR4][R6.64] ;  /* 0x0000000406077981 */ /* 0x000ea8000c1e1900 */
[----:B------:R-:W3:Y:S01]  /*02b0*/  LDG.E R0, desc[UR4][R2.64] ;  /* 0x0000000402007981 */ /* 0x000ee2000c1e1900 */
[----:B--2---:R-:W-:-:S04]  /*02c0*/  IADD3 R9, PT, PT, R4, R7, RZ ;  /* 0x0000000704097210 */ /* 0x004fc80007ffe0ff */
[----:B---3--:R-:W-:-:S13]  /*02d0*/  ISETP.GT.AND P0, PT, R0, R9, PT ;  /* 0x000000090000720c */ /* 0x008fda0003f04270 */
[----:B------:R-:W-:Y:S05]  /*02e0*/  @!P0 EXIT ;  /* 0x000000000000894d */ /* 0x000fea0003800000 */
[----:B------:R-:W-:Y:S01]  /*02f0*/  STG.E desc[UR4][R2.64], R9 ;  /* 0x0000000902007986 */ /* 0x000fe2000c101904 */
[----:B------:R-:W-:Y:S05]  /*0300*/  EXIT ;  /* 0x000000000000794d */ /* 0x000fea0003800000 */
.L_x_0:
[----:B------:R-:W-:-:S00]  /*0310*/  BRA `(.L_x_0) ;  /* 0xfffffffc00fc7947 */ /* 0x000fc0000383ffff */
[----:B------:R-:W-:-:S00]  /*0320*/  NOP ;  /* 0x0000000000007918 */ /* 0x000fc00000000000 */
        /* <DEDUP_REMOVED lines=13> */
.L_x_1:


//--------------------- .nv.shared.reserved.0     --------------------------
	.section	.nv.shared.reserved.0,"aw",@nobits
	.weak		__nv_reservedSMEM_offset_0_alias
	.size		__nv_reservedSMEM_offset_0_alias, 0, 64
	.other		__nv_reservedSMEM_offset_0_alias,@"STO_CUDA_RESERVED_SHARED STV_DEFAULT"
__nv_reservedSMEM_offset_0_alias:
	.zero		0
	.zero		64


//--------------------- .nv.constant0._Z30floyd_warshall_parallel_kernelPiii --------------------------
	.section	.nv.constant0._Z30floyd_warshall_parallel_kernelPiii,"a",@progbits
	.sectionflags	@""
	.align	4
.nv.constant0._Z30floyd_warshall_parallel_kernelPiii:
	.zero		912


//--------------------- SYMBOLS --------------------------

	.type		.nv.reservedSmem.offset0,@object
	.size		.nv.reservedSmem.offset0,0x4
